//
// Generated by NVIDIA NVVM Compiler
//
// Compiler Build ID: CL-36424714
// Cuda compilation tools, release 13.0, V13.0.88
// Based on NVVM 20.0.0
//

.version 9.0
.target sm_100
.address_size 64

	// .globl	_Z11comp_kernelv
.extern .func  (.param .b32 func_retval0) vprintf
(
	.param .b64 vprintf_param_0,
	.param .b64 vprintf_param_1
)
;
.global .align 1 .b8 $str[7] = {37, 102, 44, 37, 102, 10};
.global .align 1 .b8 $str$1[4] = {37, 102, 10};

.visible .entry _Z11comp_kernelv()
{
	.local .align 16 .b8 	__local_depot0[16];
	.reg .b64 	%SP;
	.reg .b64 	%SPL;
	.reg .b32 	%r<7>;
	.reg .b64 	%rd<8>;
	.reg .b64 	%fd<23>;

	mov.u64 	%SPL, __local_depot0;
	cvta.local.u64 	%SP, %SPL;
	add.u64 	%rd1, %SP, 0;
	add.u64 	%rd2, %SPL, 0;
	mov.f64 	%fd1, 0d3FDB7812AEEF4B9F;
	mul.rn.f64 	%fd2, %fd1, %fd1;
	fma.rn.f64 	%fd3, %fd2, 0d3DE5DB65F9785EBA, 0dBE5AE5F12CB0D246;
	fma.rn.f64 	%fd4, %fd3, %fd2, 0d3EC71DE369ACE392;
	fma.rn.f64 	%fd5, %fd4, %fd2, 0dBF2A01A019DB62A1;
	fma.rn.f64 	%fd6, %fd5, %fd2, 0d3F81111111110818;
	fma.rn.f64 	%fd7, %fd6, %fd2, 0dBFC5555555555554;
	fma.rn.f64 	%fd8, %fd7, %fd2, 0d0000000000000000;
	fma.rn.f64 	%fd9, %fd8, 0d3FDB7812AEEF4B9F, 0d3FDB7812AEEF4B9F;
	mov.f64 	%fd10, 0d0000000000000000;
	sub.f64 	%fd11, %fd10, %fd9;
	mul.f64 	%fd12, %fd11, 0d4008000000000000;
	fma.rn.f64 	%fd13, %fd2, 0dBDA8FF8320FD8164, 0d3E21EEA7C1EF8528;
	fma.rn.f64 	%fd14, %fd13, %fd2, 0dBE927E4F8E06E6D9;
	fma.rn.f64 	%fd15, %fd14, %fd2, 0d3EFA01A019DDBCE9;
	fma.rn.f64 	%fd16, %fd15, %fd2, 0dBF56C16C16C15D47;
	fma.rn.f64 	%fd17, %fd16, %fd2, 0d3FA5555555555551;
	fma.rn.f64 	%fd18, %fd17, %fd2, 0dBFE0000000000000;
	fma.rn.f64 	%fd19, %fd18, %fd2, 0d3FF0000000000000;
	mul.f64 	%fd20, %fd19, 0d4008000000000000;
	st.local.v2.f64 	[%rd2], {%fd12, %fd20};
	mov.u64 	%rd3, $str;
	cvta.global.u64 	%rd4, %rd3;
	{ // callseq 0, 0
	.param .b64 param0;
	st.param.b64 	[param0], %rd4;
	.param .b64 param1;
	st.param.b64 	[param1], %rd1;
	.param .b32 retval0;
	call.uni (retval0), 
	vprintf, 
	(
	param0, 
	param1
	);
	ld.param.b32 	%r1, [retval0];
	} // callseq 0
	mov.b64 	%rd5, 4629981891913580544;
	st.local.u64 	[%rd2], %rd5;
	mov.u64 	%rd6, $str$1;
	cvta.global.u64 	%rd7, %rd6;
	{ // callseq 1, 0
	.param .b64 param0;
	st.param.b64 	[param0], %rd7;
	.param .b64 param1;
	st.param.b64 	[param1], %rd1;
	.param .b32 retval0;
	call.uni (retval0), 
	vprintf, 
	(
	param0, 
	param1
	);
	ld.param.b32 	%r3, [retval0];
	} // callseq 1
	mov.f64 	%fd21, 0dC010000000000000;
	mov.f64 	%fd22, 0d4010000000000000;
	st.local.v2.f64 	[%rd2], {%fd22, %fd21};
	{ // callseq 2, 0
	.param .b64 param0;
	st.param.b64 	[param0], %rd4;
	.param .b64 param1;
	st.param.b64 	[param1], %rd1;
	.param .b32 retval0;
	call.uni (retval0), 
	vprintf, 
	(
	param0, 
	param1
	);
	ld.param.b32 	%r5, [retval0];
	} // callseq 2
	ret;

}


// ===== COMPILED SASS (sm_100) =====

	.target	sm_100

	.elftype	@"ET_EXEC"


//--------------------- .note.nv.tkinfo           --------------------------
	.section	.note.nv.tkinfo,"",@"SHT_NOTE"
	.sectionflags	@"SHF_NOTE_NV_TKINFO"
	.tkinfo
        /*0018*/ 	.word	0x00000002
        /*0030*/ 	.string	""
        /*0030*/ 	.string	"ptxas"
        /*0030*/ 	.string	"Cuda compilation tools, release 13.0, V13.0.88"
        /*0030*/ 	.string	"Build cuda_13.0.r13.0/compiler.36424714_0"
        /*0030*/ 	.string	"-arch sm_100 -m 64 "



//--------------------- .note.nv.cuinfo           --------------------------
	.section	.note.nv.cuinfo,"",@"SHT_NOTE"
	.sectionflags	@"SHF_NOTE_NV_CUINFO"
        /*0018*/ 	.short	0x0002
        /*001a*/ 	.short	0x0064
        /*001c*/ 	.short	0x0082
	.zero		2


//--------------------- .nv.info                  --------------------------
	.section	.nv.info,"",@"SHT_CUDA_INFO"
	.align	4


	//----- nvinfo : EIATTR_REGCOUNT
	.align		4
        /*0000*/ 	.byte	0x04, 0x2f
        /*0002*/ 	.short	(.L_3 - .L_2)
	.align		4
.L_2:
        /*0004*/ 	.word	index@(_Z11comp_kernelv)
        /*0008*/ 	.word	0x00000018


	//----- nvinfo : EIATTR_FRAME_SIZE
	.align		4
.L_3:
        /*000c*/ 	.byte	0x04, 0x11
        /*000e*/ 	.short	(.L_5 - .L_4)
	.align		4
.L_4:
        /*0010*/ 	.word	index@(_Z11comp_kernelv)
        /*0014*/ 	.word	0x00000010


	//----- nvinfo : EIATTR_MIN_STACK_SIZE
	.align		4
.L_5:
        /*0018*/ 	.byte	0x04, 0x12
        /*001a*/ 	.short	(.L_7 - .L_6)
	.align		4
.L_6:
        /*001c*/ 	.word	index@(_Z11comp_kernelv)
        /*0020*/ 	.word	0x00000010
.L_7:


//--------------------- .nv.compat                --------------------------
	.section	.nv.compat,"",@"SHT_CUDA_COMPAT_INFO"
	.align	4
        /*0000*/ 	.byte	0x02, 0x09, 0x00, 0x00, 0x02, 0x02, 0x01, 0x00, 0x02, 0x05, 0x05, 0x00, 0x03, 0x07, 0x01, 0x01
        /*0010*/ 	.byte	0x02, 0x03, 0x00, 0x00, 0x02, 0x06, 0x01, 0x00, 0x04, 0x0b, 0x08, 0x00, 0x01, 0x00, 0x00, 0x00
        /*0020*/ 	.byte	0x00, 0x00, 0x00, 0x00


//--------------------- .nv.info._Z11comp_kernelv --------------------------
	.section	.nv.info._Z11comp_kernelv,"",@"SHT_CUDA_INFO"
	.sectionflags	@""
	.align	4


	//----- nvinfo : EIATTR_CUDA_API_VERSION
	.align		4
        /*0000*/ 	.byte	0x04, 0x37
        /*0002*/ 	.short	(.L_9 - .L_8)
.L_8:
        /*0004*/ 	.word	0x00000082


	//----- nvinfo : EIATTR_SPARSE_MMA_MASK
	.align		4
.L_9:
        /*0008*/ 	.byte	0x03, 0x50
        /*000a*/ 	.short	0x0000


	//----- nvinfo : EIATTR_MAXREG_COUNT
	.align		4
        /*000c*/ 	.byte	0x03, 0x1b
        /*000e*/ 	.short	0x00ff


	//----- nvinfo : EIATTR_EXTERNS
	.align		4
        /*0010*/ 	.byte	0x04, 0x0f
        /*0012*/ 	.short	(.L_11 - .L_10)


	//   ....[0]....
	.align		4
.L_10:
        /*0014*/ 	.word	index@(vprintf)


	//----- nvinfo : EIATTR_MERCURY_ISA_VERSION
	.align		4
.L_11:
        /*0018*/ 	.byte	0x03, 0x5f
        /*001a*/ 	.short	0x0101


	//----- nvinfo : EIATTR_VRC_CTA_INIT_COUNT
	.align		4
        /*001c*/ 	.byte	0x02, 0x4a
	.zero		1
	.zero		1


	//----- nvinfo : EIATTR_SYSCALL_OFFSETS
	.align		4
        /*0020*/ 	.byte	0x04, 0x46
        /*0022*/ 	.short	(.L_13 - .L_12)


	//   ....[0]....
.L_12:
        /*0024*/ 	.word	0x000003b0


	//   ....[1]....
        /*0028*/ 	.word	0x00000460


	//   ....[2]....
        /*002c*/ 	.word	0x00000530


	//----- nvinfo : EIATTR_EXIT_INSTR_OFFSETS
	.align		4
.L_13:
        /*0030*/ 	.byte	0x04, 0x1c
        /*0032*/ 	.short	(.L_15 - .L_14)


	//   ....[0]....
.L_14:
        /*0034*/ 	.word	0x00000540


	//----- nvinfo : EIATTR_SW_WAR
	.align		4
.L_15:
        /*0038*/ 	.byte	0x04, 0x36
        /*003a*/ 	.short	(.L_17 - .L_16)
.L_16:
        /*003c*/ 	.word	0x00000008
.L_17:


//--------------------- .nv.callgraph             --------------------------
	.section	.nv.callgraph,"",@"SHT_CUDA_CALLGRAPH"
	.align	4
	.sectionentsize	8
	.align		4
        /*0000*/ 	.word	0x00000000
	.align		4
        /*0004*/ 	.word	0xffffffff
	.align		4
        /*0008*/ 	.word	index@(_Z11comp_kernelv)
	.align		4
        /*000c*/ 	.word	index@(vprintf)
	.align		4
        /*0010*/ 	.word	0x00000000
	.align		4
        /*0014*/ 	.word	0xfffffffe
	.align		4
        /*0018*/ 	.word	0x00000000
	.align		4
        /*001c*/ 	.word	0xfffffffd
	.align		4
        /*0020*/ 	.word	0x00000000
	.align		4
        /*0024*/ 	.word	0xfffffffc


//--------------------- .nv.constant4             --------------------------
	.section	.nv.constant4,"a",@progbits
	.align	8
	.align		8
.nv.constant4:
        /*0000*/ 	.dword	vprintf
	.align		8
        /*0008*/ 	.dword	$str
	.align		8
        /*0010*/ 	.dword	$str$1


//--------------------- .text._Z11comp_kernelv    --------------------------
	.section	.text._Z11comp_kernelv,"ax",@progbits
	.align	128
        .global         _Z11comp_kernelv
        .type           _Z11comp_kernelv,@function
        .size           _Z11comp_kernelv,(.L_x_4 - _Z11comp_kernelv)
        .other          _Z11comp_kernelv,@"STO_CUDA_ENTRY STV_DEFAULT"
_Z11comp_kernelv:
.text._Z11comp_kernelv:
[----:B------:R-:W0:Y:S01]  /*0000*/  LDC R1, c[0x0][0x37c] ;  /* 0x0000df00ff017b82 */ /* 0x000e220000000800 */
[----:B------:R-:W-:Y:S02]  /*0010*/  HFMA2 R5, -RZ, RZ, 1.9638671875, 33344 ;  /* 0x3fdb7812ff057431 */ /* 0x000fe400000001ff */
[----:B------:R-:W-:Y:S01]  /*0020*/  IMAD.MOV.U32 R4, RZ, RZ, -0x5110b461 ;  /* 0xaeef4b9fff047424 */ /* 0x000fe200078e00ff */
[----:B------:R-:W-:Y:S01]  /*0030*/  UMOV UR4, 0xf9785eba ;  /* 0xf9785eba00047882 */ /* 0x000fe20000000000 */
[----:B------:R-:W-:Y:S01]  /*0040*/  IMAD.MOV.U32 R6, RZ, RZ, 0x2cb0d246 ;  /* 0x2cb0d246ff067424 */ /* 0x000fe200078e00ff */
[----:B------:R-:W-:Y:S01]  /*0050*/  UMOV UR5, 0x3de5db65 ;  /* 0x3de5db6500057882 */ /* 0x000fe20000000000 */
[----:B------:R-:W-:Y:S02]  /*0060*/  IMAD.MOV.U32 R7, RZ, RZ, 0x3e5ae5f1 ;  /* 0x3e5ae5f1ff077424 */ /* 0x000fe400078e00ff */
[----:B------:R-:W-:Y:S02]  /*0070*/  HFMA2 R8, -RZ, RZ, -2.966796875, -7.8678131103515625e-05 ;  /* 0xc1ef8528ff087431 */ /* 0x000fe400000001ff */
[----:B------:R-:W-:Y:S01]  /*0080*/  IMAD.MOV.U32 R9, RZ, RZ, 0x3e21eea7 ;  /* 0x3e21eea7ff097424 */ /* 0x000fe200078e00ff */
[----:B------:R-:W-:Y:S01]  /*0090*/  DMUL R2, R4, R4 ;  /* 0x0000000404027228 */ /* 0x000fe20000000000 */
[----:B------:R-:W-:Y:S01]  /*00a0*/  UMOV UR6, 0x20fd8164 ;  /* 0x20fd816400067882 */ /* 0x000fe20000000000 */
[----:B------:R-:W-:Y:S01]  /*00b0*/  UMOV UR7, 0x3da8ff83 ;  /* 0x3da8ff8300077882 */ /* 0x000fe20000000000 */
[----:B0-----:R-:W-:-:S05]  /*00c0*/  VIADD R1, R1, 0xfffffff0 ;  /* 0xfffffff001017836 */ /* 0x001fca0000000000 */
[C---:B------:R-:W-:Y:S01]  /*00d0*/  DFMA R6, R2.reuse, UR4, -R6 ;  /* 0x0000000402067c2b */ /* 0x040fe20008000806 */
[----:B------:R-:W-:Y:S01]  /*00e0*/  UMOV UR4, 0x69ace392 ;  /* 0x69ace39200047882 */ /* 0x000fe20000000000 */
[----:B------:R-:W-:Y:S01]  /*00f0*/  UMOV UR5, 0x3ec71de3 ;  /* 0x3ec71de300057882 */ /* 0x000fe20000000000 */
[----:B------:R-:W-:Y:S01]  /*0100*/  DFMA R8, R2, -UR6, R8 ;  /* 0x8000000602087c2b */ /* 0x000fe20008000008 */
[----:B------:R-:W-:Y:S01]  /*0110*/  UMOV UR6, 0x8e06e6d9 ;  /* 0x8e06e6d900067882 */ /* 0x000fe20000000000 */
[----:B------:R-:W-:-:S03]  /*0120*/  UMOV UR7, 0x3e927e4f ;  /* 0x3e927e4f00077882 */ /* 0x000fc60000000000 */
[C---:B------:R-:W-:Y:S01]  /*0130*/  DFMA R6, R2.reuse, R6, UR4 ;  /* 0x0000000402067e2b */ /* 0x040fe20008000006 */
[----:B------:R-:W-:Y:S01]  /*0140*/  UMOV UR4, 0x19db62a1 ;  /* 0x19db62a100047882 */ /* 0x000fe20000000000 */
[----:B------:R-:W-:Y:S01]  /*0150*/  UMOV UR5, 0x3f2a01a0 ;  /* 0x3f2a01a000057882 */ /* 0x000fe20000000000 */
[----:B------:R-:W-:Y:S01]  /*0160*/  DFMA R8, R2, R8, -UR6 ;  /* 0x8000000602087e2b */ /* 0x000fe20008000008 */
[----:B------:R-:W-:Y:S01]  /*0170*/  UMOV UR6, 0x19ddbce9 ;  /* 0x19ddbce900067882 */ /* 0x000fe20000000000 */
[----:B------:R-:W-:-:S03]  /*0180*/  UMOV UR7, 0x3efa01a0 ;  /* 0x3efa01a000077882 */ /* 0x000fc60000000000 */
[C---:B------:R-:W-:Y:S01]  /*0190*/  DFMA R6, R2.reuse, R6, -UR4 ;  /* 0x8000000402067e2b */ /* 0x040fe20008000006 */
[----:B------:R-:W-:Y:S01]  /*01a0*/  UMOV UR4, 0x11110818 ;  /* 0x1111081800047882 */ /* 0x000fe20000000000 */
[----:B------:R-:W-:Y:S01]  /*01b0*/  UMOV UR5, 0x3f811111 ;  /* 0x3f81111100057882 */ /* 0x000fe20000000000 */
[----:B------:R-:W-:Y:S01]  /*01c0*/  DFMA R8, R2, R8, UR6 ;  /* 0x0000000602087e2b */ /* 0x000fe20008000008 */
[----:B------:R-:W-:Y:S01]  /*01d0*/  UMOV UR6, 0x16c15d47 ;  /* 0x16c15d4700067882 */ /* 0x000fe20000000000 */
[----:B------:R-:W-:-:S03]  /*01e0*/  UMOV UR7, 0x3f56c16c ;  /* 0x3f56c16c00077882 */ /* 0x000fc60000000000 */
[C---:B------:R-:W-:Y:S01]  /*01f0*/  DFMA R6, R2.reuse, R6, UR4 ;  /* 0x0000000402067e2b */ /* 0x040fe20008000006 */
[----:B------:R-:W-:Y:S01]  /*0200*/  UMOV UR4, 0x55555554 ;  /* 0x5555555400047882 */ /* 0x000fe20000000000 */
[----:B------:R-:W-:Y:S01]  /*0210*/  UMOV UR5, 0x3fc55555 ;  /* 0x3fc5555500057882 */ /* 0x000fe20000000000 */
[C---:B------:R-:W-:Y:S01]  /*0220*/  DFMA R8, R2.reuse, R8, -UR6 ;  /* 0x8000000602087e2b */ /* 0x040fe20008000008 */
[----:B------:R-:W0:Y:S04]  /*0230*/  LDCU.64 UR6, c[0x4][0x8] ;  /* 0x01000100ff0677ac */ /* 0x000e280008000a00 */
[----:B------:R-:W-:Y:S01]  /*0240*/  DFMA R6, R2, R6, -UR4 ;  /* 0x8000000402067e2b */ /* 0x000fe20008000006 */
[----:B------:R-:W-:Y:S01]  /*0250*/  UMOV UR4, 0x55555551 ;  /* 0x5555555100047882 */ /* 0x000fe20000000000 */
[----:B------:R-:W-:-:S02]  /*0260*/  UMOV UR5, 0x3fa55555 ;  /* 0x3fa5555500057882 */ /* 0x000fc40000000000 */
[C---:B------:R-:W-:Y:S01]  /*0270*/  DFMA R8, R2.reuse, R8, UR4 ;  /* 0x0000000402087e2b */ /* 0x040fe20008000008 */
[----:B------:R-:W1:Y:S03]  /*0280*/  LDCU UR4, c[0x0][0x2f8] ;  /* 0x00005f00ff0477ac */ /* 0x000e660008000800 */
[C---:B------:R-:W-:Y:S01]  /*0290*/  DFMA R6, R2.reuse, R6, RZ ;  /* 0x000000060206722b */ /* 0x040fe200000000ff */
[----:B------:R-:W2:Y:S03]  /*02a0*/  LDCU UR5, c[0x0][0x2fc] ;  /* 0x00005f80ff0577ac */ /* 0x000ea60008000800 */
[----:B------:R-:W-:-:S04]  /*02b0*/  DFMA R8, R2, R8, -0.5 ;  /* 0xbfe000000208742b */ /* 0x000fc80000000008 */
[----:B------:R-:W-:Y:S01]  /*02c0*/  DFMA R6, R6, R4, R4 ;  /* 0x000000040606722b */ /* 0x000fe20000000004 */
[----:B0-----:R-:W-:Y:S01]  /*02d0*/  IMAD.U32 R4, RZ, RZ, UR6 ;  /* 0x00000006ff047e24 */ /* 0x001fe2000f8e00ff */
[----:B------:R-:W-:Y:S02]  /*02e0*/  MOV R5, UR7 ;  /* 0x0000000700057c02 */ /* 0x000fe40008000f00 */
[----:B------:R-:W-:Y:S01]  /*02f0*/  DFMA R8, R2, R8, 1 ;  /* 0x3ff000000208742b */ /* 0x000fe20000000008 */
[----:B------:R-:W-:-:S03]  /*0300*/  MOV R2, 0x0 ;  /* 0x0000000000027802 */ /* 0x000fc60000000f00 */
[----:B------:R-:W-:Y:S01]  /*0310*/  DADD R6, RZ, -R6 ;  /* 0x00000000ff067229 */ /* 0x000fe20000000806 */
[----:B-1----:R-:W-:Y:S01]  /*0320*/  IADD3 R17, P0, PT, R1, UR4, RZ ;  /* 0x0000000401117c10 */ /* 0x002fe2000ff1e0ff */
[----:B------:R0:W1:Y:S02]  /*0330*/  LDC.64 R12, c[0x4][R2] ;  /* 0x01000000020c7b82 */ /* 0x0000640000000a00 */
[----:B------:R-:W-:Y:S01]  /*0340*/  DMUL R10, R8, 3 ;  /* 0x40080000080a7828 */ /* 0x000fe20000000000 */
[----:B--2---:R-:W-:-:S03]  /*0350*/  IADD3.X R16, PT, PT, RZ, UR5, RZ, P0, !PT ;  /* 0x00000005ff107c10 */ /* 0x004fc600087fe4ff */
[----:B------:R-:W-:Y:S01]  /*0360*/  DMUL R8, R6, 3 ;  /* 0x4008000006087828 */ /* 0x000fe20000000000 */
[----:B------:R-:W-:Y:S01]  /*0370*/  IMAD.MOV.U32 R6, RZ, RZ, R17 ;  /* 0x000000ffff067224 */ /* 0x000fe200078e0011 */
[----:B------:R-:W-:-:S05]  /*0380*/  MOV R7, R16 ;  /* 0x0000001000077202 */ /* 0x000fca0000000f00 */
[----:B------:R0:W-:Y:S04]  /*0390*/  STL.128 [R1], R8 ;  /* 0x0000000801007387 */ /* 0x0001e80000100c00 */
[----:B------:R-:W-:-:S07]  /*03a0*/  LEPC R20, `(.L_x_0) ;  /* 0x000000001014794e */ /* 0x000fce0000000000 */
[----:B01----:R-:W-:Y:S05]  /*03b0*/  CALL.ABS.NOINC R12 ;  /* 0x000000000c007343 */ /* 0x003fea0003c00000 */
.L_x_0:
[----:B------:R-:W-:Y:S02]  /*03c0*/  HFMA2 R9, -RZ, RZ, 2.126953125, 0 ;  /* 0x40410000ff097431 */ /* 0x000fe400000001ff */
[----:B------:R-:W-:Y:S01]  /*03d0*/  IMAD.MOV.U32 R8, RZ, RZ, 0x0 ;  /* 0x00000000ff087424 */ /* 0x000fe200078e00ff */
[----:B------:R0:W1:Y:S01]  /*03e0*/  LDC.64 R10, c[0x4][R2] ;  /* 0x01000000020a7b82 */ /* 0x0000620000000a00 */
[----:B------:R-:W2:Y:S01]  /*03f0*/  LDCU.64 UR4, c[0x4][0x10] ;  /* 0x01000200ff0477ac */ /* 0x000ea20008000a00 */
[----:B------:R-:W-:Y:S01]  /*0400*/  IMAD.MOV.U32 R6, RZ, RZ, R17 ;  /* 0x000000ffff067224 */ /* 0x000fe200078e0011 */
[----:B------:R-:W-:Y:S01]  /*0410*/  MOV R7, R16 ;  /* 0x0000001000077202 */ /* 0x000fe20000000f00 */
[----:B------:R0:W-:Y:S01]  /*0420*/  STL.64 [R1], R8 ;  /* 0x0000000801007387 */ /* 0x0001e20000100a00 */
[----:B--2---:R-:W-:Y:S01]  /*0430*/  IMAD.U32 R4, RZ, RZ, UR4 ;  /* 0x00000004ff047e24 */ /* 0x004fe2000f8e00ff */
[----:B0-----:R-:W-:-:S07]  /*0440*/  MOV R5, UR5 ;  /* 0x0000000500057c02 */ /* 0x001fce0008000f00 */
[----:B------:R-:W-:-:S07]  /*0450*/  LEPC R20, `(.L_x_1) ;  /* 0x000000001014794e */ /* 0x000fce0000000000 */
[----:B-1----:R-:W-:Y:S05]  /*0460*/  CALL.ABS.NOINC R10 ;  /* 0x000000000a007343 */ /* 0x002fea0003c00000 */
.L_x_1:
[----:B------:R-:W-:Y:S02]  /*0470*/  HFMA2 R9, -RZ, RZ, 2.03125, 0 ;  /* 0x40100000ff097431 */ /* 0x000fe400000001ff */
[----:B------:R-:W-:Y:S01]  /*0480*/  IMAD.MOV.U32 R8, RZ, RZ, 0x0 ;  /* 0x00000000ff087424 */ /* 0x000fe200078e00ff */
[----:B------:R-:W-:Y:S01]  /*0490*/  MOV R11, 0xc0100000 ;  /* 0xc0100000000b7802 */ /* 0x000fe20000000f00 */
[----:B------:R-:W-:Y:S01]  /*04a0*/  IMAD.MOV.U32 R10, RZ, RZ, 0x0 ;  /* 0x00000000ff0a7424 */ /* 0x000fe200078e00ff */
[----:B------:R-:W0:Y:S01]  /*04b0*/  LDC.64 R2, c[0x4][R2] ;  /* 0x0100000002027b82 */ /* 0x000e220000000a00 */
[----:B------:R-:W1:Y:S01]  /*04c0*/  LDCU.64 UR4, c[0x4][0x8] ;  /* 0x01000100ff0477ac */ /* 0x000e620008000a00 */
[----:B------:R-:W-:Y:S01]  /*04d0*/  IMAD.MOV.U32 R6, RZ, RZ, R17 ;  /* 0x000000ffff067224 */ /* 0x000fe200078e0011 */
[----:B------:R-:W-:Y:S01]  /*04e0*/  MOV R7, R16 ;  /* 0x0000001000077202 */ /* 0x000fe20000000f00 */
[----:B------:R2:W-:Y:S01]  /*04f0*/  STL.128 [R1], R8 ;  /* 0x0000000801007387 */ /* 0x0005e20000100c00 */
[----:B-1----:R-:W-:Y:S01]  /*0500*/  IMAD.U32 R4, RZ, RZ, UR4 ;  /* 0x00000004ff047e24 */ /* 0x002fe2000f8e00ff */
[----:B--2---:R-:W-:-:S07]  /*0510*/  MOV R5, UR5 ;  /* 0x0000000500057c02 */ /* 0x004fce0008000f00 */
[----:B------:R-:W-:-:S07]  /*0520*/  LEPC R20, `(.L_x_2) ;  /* 0x000000001014794e */ /* 0x000fce0000000000 */
[----:B0-----:R-:W-:Y:S05]  /*0530*/  CALL.ABS.NOINC R2 ;  /* 0x0000000002007343 */ /* 0x001fea0003c00000 */
.L_x_2:
[----:B------:R-:W-:Y:S05]  /*0540*/  EXIT ;  /* 0x000000000000794d */ /* 0x000fea0003800000 */
.L_x_3:
[----:B------:R-:W-:-:S00]  /*0550*/  BRA `(.L_x_3) ;  /* 0xfffffffc00fc7947 */ /* 0x000fc0000383ffff */
[----:B------:R-:W-:-:S00]  /*0560*/  NOP ;  /* 0x0000000000007918 */ /* 0x000fc00000000000 */
        /* <DEDUP_REMOVED lines=9> */
.L_x_4:


//--------------------- .nv.global.init           --------------------------
	.section	.nv.global.init,"aw",@progbits
.nv.global.init:
	.type		$str$1,@object
	.size		$str$1,($str - $str$1)
$str$1:
        /*0000*/ 	.byte	0x25, 0x66, 0x0a, 0x00
	.type		$str,@object
	.size		$str,(.L_0 - $str)
$str:
        /*0004*/ 	.byte	0x25, 0x66, 0x2c, 0x25, 0x66, 0x0a, 0x00
.L_0:


//--------------------- .nv.shared.reserved.0     --------------------------
	.section	.nv.shared.reserved.0,"aw",@nobits
	.weak		__nv_reservedSMEM_offset_0_alias
	.size		__nv_reservedSMEM_offset_0_alias, 0, 64
	.other		__nv_reservedSMEM_offset_0_alias,@"STO_CUDA_RESERVED_SHARED STV_DEFAULT"
__nv_reservedSMEM_offset_0_alias:
	.zero		0
	.zero		64


//--------------------- .nv.constant0._Z11comp_kernelv --------------------------
	.section	.nv.constant0._Z11comp_kernelv,"a",@progbits
	.sectionflags	@""
	.align	4
.nv.constant0._Z11comp_kernelv:
	.zero		896


//--------------------- SYMBOLS --------------------------

	.type		.nv.reservedSmem.offset0,@object
	.size		.nv.reservedSmem.offset0,0x4
	.type		vprintf,@function
